//
// Generated by NVIDIA NVVM Compiler
//
// Compiler Build ID: CL-36424714
// Cuda compilation tools, release 13.0, V13.0.88
// Based on NVVM 20.0.0
//

.version 9.0
.target sm_100
.address_size 64

	// .globl	cu_high

.visible .entry cu_high(
	.param .u64 .ptr .align 1 cu_high_param_0,
	.param .u64 .ptr .align 1 cu_high_param_1,
	.param .u64 .ptr .align 1 cu_high_param_2,
	.param .f32 cu_high_param_3,
	.param .u32 cu_high_param_4,
	.param .u32 cu_high_param_5
)
{
	.reg .pred 	%p<3>;
	.reg .b32 	%r<10>;
	.reg .b32 	%f<3>;
	.reg .b64 	%rd<15>;

	ld.param.u64 	%rd4, [cu_high_param_0];
	ld.param.u64 	%rd3, [cu_high_param_1];
	ld.param.u64 	%rd5, [cu_high_param_2];
	ld.param.f32 	%f1, [cu_high_param_3];
	ld.param.u32 	%r2, [cu_high_param_4];
	ld.param.u32 	%r3, [cu_high_param_5];
	cvta.to.global.u64 	%rd1, %rd4;
	cvta.to.global.u64 	%rd2, %rd5;
	mov.u32 	%r4, %ctaid.x;
	mov.u32 	%r5, %ntid.x;
	mov.u32 	%r6, %tid.x;
	mad.lo.s32 	%r1, %r4, %r5, %r6;
	mul.lo.s32 	%r7, %r3, %r2;
	setp.ge.u32 	%p1, %r1, %r7;
	@%p1 bra 	$L__BB0_4;
	cvta.to.global.u64 	%rd6, %rd3;
	mul.wide.u32 	%rd7, %r1, 4;
	add.s64 	%rd8, %rd6, %rd7;
	ld.global.f32 	%f2, [%rd8];
	setp.leu.f32 	%p2, %f2, %f1;
	@%p2 bra 	$L__BB0_3;
	add.s64 	%rd13, %rd2, %rd7;
	mov.b32 	%r9, 1065353216;
	st.global.u32 	[%rd13], %r9;
	add.s64 	%rd14, %rd1, %rd7;
	st.global.u32 	[%rd14], %r9;
	bra.uni 	$L__BB0_4;
$L__BB0_3:
	add.s64 	%rd10, %rd2, %rd7;
	mov.b32 	%r8, 0;
	st.global.u32 	[%rd10], %r8;
	add.s64 	%rd11, %rd1, %rd7;
	st.global.u32 	[%rd11], %r8;
$L__BB0_4:
	ret;

}


// ===== COMPILED SASS (sm_100) =====

	.target	sm_100

	.elftype	@"ET_EXEC"


//--------------------- .note.nv.tkinfo           --------------------------
	.section	.note.nv.tkinfo,"",@"SHT_NOTE"
	.sectionflags	@"SHF_NOTE_NV_TKINFO"
	.tkinfo
        /*0018*/ 	.word	0x00000002
        /*0030*/ 	.string	""
        /*0030*/ 	.string	"ptxas"
        /*0030*/ 	.string	"Cuda compilation tools, release 13.0, V13.0.88"
        /*0030*/ 	.string	"Build cuda_13.0.r13.0/compiler.36424714_0"
        /*0030*/ 	.string	"-arch sm_100 -m 64 "



//--------------------- .note.nv.cuinfo           --------------------------
	.section	.note.nv.cuinfo,"",@"SHT_NOTE"
	.sectionflags	@"SHF_NOTE_NV_CUINFO"
        /*0018*/ 	.short	0x0002
        /*001a*/ 	.short	0x0064
        /*001c*/ 	.short	0x0082
	.zero		2


//--------------------- .nv.info                  --------------------------
	.section	.nv.info,"",@"SHT_CUDA_INFO"
	.align	4


	//----- nvinfo : EIATTR_REGCOUNT
	.align		4
        /*0000*/ 	.byte	0x04, 0x2f
        /*0002*/ 	.short	(.L_1 - .L_0)
	.align		4
.L_0:
        /*0004*/ 	.word	index@(cu_high)
        /*0008*/ 	.word	0x0000000e


	//----- nvinfo : EIATTR_FRAME_SIZE
	.align		4
.L_1:
        /*000c*/ 	.byte	0x04, 0x11
        /*000e*/ 	.short	(.L_3 - .L_2)
	.align		4
.L_2:
        /*0010*/ 	.word	index@(cu_high)
        /*0014*/ 	.word	0x00000000


	//----- nvinfo : EIATTR_MIN_STACK_SIZE
	.align		4
.L_3:
        /*0018*/ 	.byte	0x04, 0x12
        /*001a*/ 	.short	(.L_5 - .L_4)
	.align		4
.L_4:
        /*001c*/ 	.word	index@(cu_high)
        /*0020*/ 	.word	0x00000000
.L_5:


//--------------------- .nv.compat                --------------------------
	.section	.nv.compat,"",@"SHT_CUDA_COMPAT_INFO"
	.align	4
        /*0000*/ 	.byte	0x02, 0x09, 0x00, 0x00, 0x02, 0x02, 0x01, 0x00, 0x02, 0x05, 0x05, 0x00, 0x03, 0x07, 0x01, 0x01
        /*0010*/ 	.byte	0x02, 0x03, 0x00, 0x00, 0x02, 0x06, 0x01, 0x00, 0x04, 0x0b, 0x08, 0x00, 0x09, 0x00, 0x00, 0x00
        /*0020*/ 	.byte	0x00, 0x00, 0x00, 0x00


//--------------------- .nv.info.cu_high          --------------------------
	.section	.nv.info.cu_high,"",@"SHT_CUDA_INFO"
	.sectionflags	@""
	.align	4


	//----- nvinfo : EIATTR_CUDA_API_VERSION
	.align		4
        /*0000*/ 	.byte	0x04, 0x37
        /*0002*/ 	.short	(.L_7 - .L_6)
.L_6:
        /*0004*/ 	.word	0x00000082


	//----- nvinfo : EIATTR_KPARAM_INFO
	.align		4
.L_7:
        /*0008*/ 	.byte	0x04, 0x17
        /*000a*/ 	.short	(.L_9 - .L_8)
.L_8:
        /*000c*/ 	.word	0x00000000
        /*0010*/ 	.short	0x0005
        /*0012*/ 	.short	0x0020
        /*0014*/ 	.byte	0x00, 0xf0, 0x11, 0x00


	//----- nvinfo : EIATTR_KPARAM_INFO
	.align		4
.L_9:
        /*0018*/ 	.byte	0x04, 0x17
        /*001a*/ 	.short	(.L_11 - .L_10)
.L_10:
        /*001c*/ 	.word	0x00000000
        /*0020*/ 	.short	0x0004
        /*0022*/ 	.short	0x001c
        /*0024*/ 	.byte	0x00, 0xf0, 0x11, 0x00


	//----- nvinfo : EIATTR_KPARAM_INFO
	.align		4
.L_11:
        /*0028*/ 	.byte	0x04, 0x17
        /*002a*/ 	.short	(.L_13 - .L_12)
.L_12:
        /*002c*/ 	.word	0x00000000
        /*0030*/ 	.short	0x0003
        /*0032*/ 	.short	0x0018
        /*0034*/ 	.byte	0x00, 0xf0, 0x11, 0x00


	//----- nvinfo : EIATTR_KPARAM_INFO
	.align		4
.L_13:
        /*0038*/ 	.byte	0x04, 0x17
        /*003a*/ 	.short	(.L_15 - .L_14)
.L_14:
        /*003c*/ 	.word	0x00000000
        /*0040*/ 	.short	0x0002
        /*0042*/ 	.short	0x0010
        /*0044*/ 	.byte	0x00, 0xf5, 0x21, 0x00


	//----- nvinfo : EIATTR_KPARAM_INFO
	.align		4
.L_15:
        /*0048*/ 	.byte	0x04, 0x17
        /*004a*/ 	.short	(.L_17 - .L_16)
.L_16:
        /*004c*/ 	.word	0x00000000
        /*0050*/ 	.short	0x0001
        /*0052*/ 	.short	0x0008
        /*0054*/ 	.byte	0x00, 0xf5, 0x21, 0x00


	//----- nvinfo : EIATTR_KPARAM_INFO
	.align		4
.L_17:
        /*0058*/ 	.byte	0x04, 0x17
        /*005a*/ 	.short	(.L_19 - .L_18)
.L_18:
        /*005c*/ 	.word	0x00000000
        /*0060*/ 	.short	0x0000
        /*0062*/ 	.short	0x0000
        /*0064*/ 	.byte	0x00, 0xf5, 0x21, 0x00


	//----- nvinfo : EIATTR_SPARSE_MMA_MASK
	.align		4
.L_19:
        /*0068*/ 	.byte	0x03, 0x50
        /*006a*/ 	.short	0x0000


	//----- nvinfo : EIATTR_MAXREG_COUNT
	.align		4
        /*006c*/ 	.byte	0x03, 0x1b
        /*006e*/ 	.short	0x00ff


	//----- nvinfo : EIATTR_MERCURY_ISA_VERSION
	.align		4
        /*0070*/ 	.byte	0x03, 0x5f
        /*0072*/ 	.short	0x0101


	//----- nvinfo : EIATTR_VRC_CTA_INIT_COUNT
	.align		4
        /*0074*/ 	.byte	0x02, 0x4a
	.zero		1
	.zero		1


	//----- nvinfo : EIATTR_EXIT_INSTR_OFFSETS
	.align		4
        /*0078*/ 	.byte	0x04, 0x1c
        /*007a*/ 	.short	(.L_21 - .L_20)


	//   ....[0]....
.L_20:
        /*007c*/ 	.word	0x00000090


	//   ....[1]....
        /*0080*/ 	.word	0x00000170


	//   ....[2]....
        /*0084*/ 	.word	0x000001e0


	//----- nvinfo : EIATTR_CBANK_PARAM_SIZE
	.align		4
.L_21:
        /*0088*/ 	.byte	0x03, 0x19
        /*008a*/ 	.short	0x0024


	//----- nvinfo : EIATTR_PARAM_CBANK
	.align		4
        /*008c*/ 	.byte	0x04, 0x0a
        /*008e*/ 	.short	(.L_23 - .L_22)
	.align		4
.L_22:
        /*0090*/ 	.word	index@(.nv.constant0.cu_high)
        /*0094*/ 	.short	0x0380
        /*0096*/ 	.short	0x0024


	//----- nvinfo : EIATTR_SW_WAR
	.align		4
.L_23:
        /*0098*/ 	.byte	0x04, 0x36
        /*009a*/ 	.short	(.L_25 - .L_24)
.L_24:
        /*009c*/ 	.word	0x00000008
.L_25:


//--------------------- .nv.callgraph             --------------------------
	.section	.nv.callgraph,"",@"SHT_CUDA_CALLGRAPH"
	.align	4
	.sectionentsize	8
	.align		4
        /*0000*/ 	.word	0x00000000
	.align		4
        /*0004*/ 	.word	0xffffffff
	.align		4
        /*0008*/ 	.word	0x00000000
	.align		4
        /*000c*/ 	.word	0xfffffffe
	.align		4
        /*0010*/ 	.word	0x00000000
	.align		4
        /*0014*/ 	.word	0xfffffffd
	.align		4
        /*0018*/ 	.word	0x00000000
	.align		4
        /*001c*/ 	.word	0xfffffffc


//--------------------- .text.cu_high             --------------------------
	.section	.text.cu_high,"ax",@progbits
	.align	128
        .global         cu_high
        .type           cu_high,@function
        .size           cu_high,(.L_x_1 - cu_high)
        .other          cu_high,@"STO_CUDA_ENTRY STV_DEFAULT"
cu_high:
.text.cu_high:
[----:B------:R-:W-:Y:S01]  /*0000*/  LDC R1, c[0x0][0x37c] ;  /* 0x0000df00ff017b82 */ /* 0x000fe20000000800 */
[----:B------:R-:W0:Y:S07]  /*0010*/  S2R R0, SR_TID.X ;  /* 0x0000000000007919 */ /* 0x000e2e0000002100 */
[----:B------:R-:W0:Y:S01]  /*0020*/  S2UR UR6, SR_CTAID.X ;  /* 0x00000000000679c3 */ /* 0x000e220000002500 */
[----:B------:R-:W1:Y:S01]  /*0030*/  LDCU UR4, c[0x0][0x3a0] ;  /* 0x00007400ff0477ac */ /* 0x000e620008000800 */
[----:B------:R-:W1:Y:S06]  /*0040*/  LDCU UR5, c[0x0][0x39c] ;  /* 0x00007380ff0577ac */ /* 0x000e6c0008000800 */
[----:B------:R-:W0:Y:S01]  /*0050*/  LDC R9, c[0x0][0x360] ;  /* 0x0000d800ff097b82 */ /* 0x000e220000000800 */
[----:B-1----:R-:W-:Y:S01]  /*0060*/  UIMAD UR4, UR4, UR5, URZ ;  /* 0x00000005040472a4 */ /* 0x002fe2000f8e02ff */
[----:B0-----:R-:W-:-:S05]  /*0070*/  IMAD R9, R9, UR6, R0 ;  /* 0x0000000609097c24 */ /* 0x001fca000f8e0200 */
[----:B------:R-:W-:-:S13]  /*0080*/  ISETP.GE.U32.AND P0, PT, R9, UR4, PT ;  /* 0x0000000409007c0c */ /* 0x000fda000bf06070 */
[----:B------:R-:W-:Y:S05]  /*0090*/  @P0 EXIT ;  /* 0x000000000000094d */ /* 0x000fea0003800000 */
[----:B------:R-:W0:Y:S01]  /*00a0*/  LDC.64 R2, c[0x0][0x388] ;  /* 0x0000e200ff027b82 */ /* 0x000e220000000a00 */
[----:B------:R-:W1:Y:S01]  /*00b0*/  LDCU.64 UR4, c[0x0][0x358] ;  /* 0x00006b00ff0477ac */ /* 0x000e620008000a00 */
[----:B------:R-:W2:Y:S01]  /*00c0*/  LDCU UR6, c[0x0][0x398] ;  /* 0x00007300ff0677ac */ /* 0x000ea20008000800 */
[----:B0-----:R-:W-:-:S06]  /*00d0*/  IMAD.WIDE.U32 R2, R9, 0x4, R2 ;  /* 0x0000000409027825 */ /* 0x001fcc00078e0002 */
[----:B-1----:R-:W2:Y:S02]  /*00e0*/  LDG.E R2, desc[UR4][R2.64] ;  /* 0x0000000402027981 */ /* 0x002ea4000c1e1900 */
[----:B--2---:R-:W-:-:S13]  /*00f0*/  FSETP.GT.AND P0, PT, R2, UR6, PT ;  /* 0x0000000602007c0b */ /* 0x004fda000bf04000 */
[----:B------:R-:W0:Y:S01]  /*0100*/  @P0 LDC.64 R4, c[0x0][0x390] ;  /* 0x0000e400ff040b82 */ /* 0x000e220000000a00 */
[----:B------:R-:W-:-:S07]  /*0110*/  @P0 MOV R11, 0x3f800000 ;  /* 0x3f800000000b0802 */ /* 0x000fce0000000f00 */
[----:B------:R-:W1:Y:S01]  /*0120*/  @P0 LDC.64 R6, c[0x0][0x380] ;  /* 0x0000e000ff060b82 */ /* 0x000e620000000a00 */
[----:B0-----:R-:W-:-:S05]  /*0130*/  @P0 IMAD.WIDE.U32 R4, R9, 0x4, R4 ;  /* 0x0000000409040825 */ /* 0x001fca00078e0004 */
[----:B------:R0:W-:Y:S01]  /*0140*/  @P0 STG.E desc[UR4][R4.64], R11 ;  /* 0x0000000b04000986 */ /* 0x0001e2000c101904 */
[----:B-1----:R-:W-:-:S05]  /*0150*/  @P0 IMAD.WIDE.U32 R6, R9, 0x4, R6 ;  /* 0x0000000409060825 */ /* 0x002fca00078e0006 */
[----:B------:R0:W-:Y:S01]  /*0160*/  @P0 STG.E desc[UR4][R6.64], R11 ;  /* 0x0000000b06000986 */ /* 0x0001e2000c101904 */
[----:B------:R-:W-:Y:S05]  /*0170*/  @P0 EXIT ;  /* 0x000000000000094d */ /* 0x000fea0003800000 */
[----:B------:R-:W1:Y:S08]  /*0180*/  LDC.64 R2, c[0x0][0x390] ;  /* 0x0000e400ff027b82 */ /* 0x000e700000000a00 */
[----:B0-----:R-:W0:Y:S01]  /*0190*/  LDC.64 R4, c[0x0][0x380] ;  /* 0x0000e000ff047b82 */ /* 0x001e220000000a00 */
[----:B-1----:R-:W-:-:S05]  /*01a0*/  IMAD.WIDE.U32 R2, R9, 0x4, R2 ;  /* 0x0000000409027825 */ /* 0x002fca00078e0002 */
[----:B------:R-:W-:Y:S01]  /*01b0*/  STG.E desc[UR4][R2.64], RZ ;  /* 0x000000ff02007986 */ /* 0x000fe2000c101904 */
[----:B0-----:R-:W-:-:S05]  /*01c0*/  IMAD.WIDE.U32 R4, R9, 0x4, R4 ;  /* 0x0000000409047825 */ /* 0x001fca00078e0004 */
[----:B------:R-:W-:Y:S01]  /*01d0*/  STG.E desc[UR4][R4.64], RZ ;  /* 0x000000ff04007986 */ /* 0x000fe2000c101904 */
[----:B------:R-:W-:Y:S05]  /*01e0*/  EXIT ;  /* 0x000000000000794d */ /* 0x000fea0003800000 */
.L_x_0:
[----:B------:R-:W-:-:S00]  /*01f0*/  BRA `(.L_x_0) ;  /* 0xfffffffc00fc7947 */ /* 0x000fc0000383ffff */
[----:B------:R-:W-:-:S00]  /*0200*/  NOP ;  /* 0x0000000000007918 */ /* 0x000fc00000000000 */
[----:B------:R-:W-:-:S00]  /*0210*/  NOP ;  /* 0x0000000000007918 */ /* 0x000fc00000000000 */
[----:B------:R-:W-:-:S00]  /*0220*/  NOP ;  /* 0x0000000000007918 */ /* 0x000fc00000000000 */
[----:B------:R-:W-:-:S00]  /*0230*/  NOP ;  /* 0x0000000000007918 */ /* 0x000fc00000000000 */
[----:B------:R-:W-:-:S00]  /*0240*/  NOP ;  /* 0x0000000000007918 */ /* 0x000fc00000000000 */
[----:B------:R-:W-:-:S00]  /*0250*/  NOP ;  /* 0x0000000000007918 */ /* 0x000fc00000000000 */
[----:B------:R-:W-:-:S00]  /*0260*/  NOP ;  /* 0x0000000000007918 */ /* 0x000fc00000000000 */
[----:B------:R-:W-:-:S00]  /*0270*/  NOP ;  /* 0x0000000000007918 */ /* 0x000fc00000000000 */
.L_x_1:


//--------------------- .nv.shared.reserved.0     --------------------------
	.section	.nv.shared.reserved.0,"aw",@nobits
	.weak		__nv_reservedSMEM_offset_0_alias
	.size		__nv_reservedSMEM_offset_0_alias, 0, 64
	.other		__nv_reservedSMEM_offset_0_alias,@"STO_CUDA_RESERVED_SHARED STV_DEFAULT"
__nv_reservedSMEM_offset_0_alias:
	.zero		0
	.zero		64


//--------------------- .nv.constant0.cu_high     --------------------------
	.section	.nv.constant0.cu_high,"a",@progbits
	.sectionflags	@""
	.align	4
.nv.constant0.cu_high:
	.zero		932


//--------------------- SYMBOLS --------------------------

	.type		.nv.reservedSmem.offset0,@object
	.size		.nv.reservedSmem.offset0,0x4
